	.headerflags	@"EF_CUDA_TEXMODE_UNIFIED EF_CUDA_64BIT_ADDRESS EF_CUDA_ACCELERATORS EF_CUDA_SM90 EF_CUDA_VIRTUAL_SM(EF_CUDA_SM90)"
	.elftype	@"ET_EXEC"


//--------------------- .nv.info                  --------------------------
	.section	.nv.info,"",@"SHT_CUDA_INFO"
	.align	4


	//----- nvinfo : EIATTR_REGCOUNT
	.align		4
        /*0000*/ 	.byte	0x04, 0x2f
        /*0002*/ 	.short	(.L_3 - .L_2)
	.align		4
.L_2:
        /*0004*/ 	.word	index@(triton_poi_fused__native_batch_norm_legit_no_training_relu_11)
        /*0008*/ 	.word	0x00000022


	//----- nvinfo : EIATTR_MIN_STACK_SIZE
	.align		4
.L_3:
        /*000c*/ 	.byte	0x04, 0x12
        /*000e*/ 	.short	(.L_5 - .L_4)
	.align		4
.L_4:
        /*0010*/ 	.word	index@(triton_poi_fused__native_batch_norm_legit_no_training_relu_11)
        /*0014*/ 	.word	0x00000000


	//----- nvinfo : EIATTR_FRAME_SIZE
	.align		4
.L_5:
        /*0018*/ 	.byte	0x04, 0x11
        /*001a*/ 	.short	(.L_7 - .L_6)
	.align		4
.L_6:
        /*001c*/ 	.word	index@(triton_poi_fused__native_batch_norm_legit_no_training_relu_11)
        /*0020*/ 	.word	0x00000000


	//----- nvinfo : EIATTR_MIN_STACK_SIZE
	.align		4
.L_7:
        /*0024*/ 	.byte	0x04, 0x12
        /*0026*/ 	.short	(.L_9 - .L_8)
	.align		4
.L_8:
        /*0028*/ 	.word	index@(triton_poi_fused__native_batch_norm_legit_no_training_relu_11)
        /*002c*/ 	.word	0x00000000
.L_9:


//--------------------- .nv.info.triton_poi_fused__native_batch_norm_legit_no_training_relu_11 --------------------------
	.section	.nv.info.triton_poi_fused__native_batch_norm_legit_no_training_relu_11,"",@"SHT_CUDA_INFO"
	.sectionflags	@""
	.align	4


	//----- nvinfo : EIATTR_CUDA_API_VERSION
	.align		4
        /*0000*/ 	.byte	0x04, 0x37
        /*0002*/ 	.short	(.L_11 - .L_10)
.L_10:
        /*0004*/ 	.word	0x0000007c


	//----- nvinfo : EIATTR_KPARAM_INFO
	.align		4
.L_11:
        /*0008*/ 	.byte	0x04, 0x17
        /*000a*/ 	.short	(.L_13 - .L_12)
.L_12:
        /*000c*/ 	.word	0x00000000
        /*0010*/ 	.short	0x0007
        /*0012*/ 	.short	0x0034
        /*0014*/ 	.byte	0x00, 0xf0, 0x11, 0x00


	//----- nvinfo : EIATTR_KPARAM_INFO
	.align		4
.L_13:
        /*0018*/ 	.byte	0x04, 0x17
        /*001a*/ 	.short	(.L_15 - .L_14)
.L_14:
        /*001c*/ 	.word	0x00000000
        /*0020*/ 	.short	0x0006
        /*0022*/ 	.short	0x0030
        /*0024*/ 	.byte	0x00, 0xf0, 0x11, 0x00


	//----- nvinfo : EIATTR_KPARAM_INFO
	.align		4
.L_15:
        /*0028*/ 	.byte	0x04, 0x17
        /*002a*/ 	.short	(.L_17 - .L_16)
.L_16:
        /*002c*/ 	.word	0x00000000
        /*0030*/ 	.short	0x0005
        /*0032*/ 	.short	0x0028
        /*0034*/ 	.byte	0x00, 0xf4, 0x21, 0x00


	//----- nvinfo : EIATTR_KPARAM_INFO
	.align		4
.L_17:
        /*0038*/ 	.byte	0x04, 0x17
        /*003a*/ 	.short	(.L_19 - .L_18)
.L_18:
        /*003c*/ 	.word	0x00000000
        /*0040*/ 	.short	0x0004
        /*0042*/ 	.short	0x0020
        /*0044*/ 	.byte	0x00, 0xf4, 0x21, 0x00


	//----- nvinfo : EIATTR_KPARAM_INFO
	.align		4
.L_19:
        /*0048*/ 	.byte	0x04, 0x17
        /*004a*/ 	.short	(.L_21 - .L_20)
.L_20:
        /*004c*/ 	.word	0x00000000
        /*0050*/ 	.short	0x0003
        /*0052*/ 	.short	0x0018
        /*0054*/ 	.byte	0x00, 0xf4, 0x21, 0x00


	//----- nvinfo : EIATTR_KPARAM_INFO
	.align		4
.L_21:
        /*0058*/ 	.byte	0x04, 0x17
        /*005a*/ 	.short	(.L_23 - .L_22)
.L_22:
        /*005c*/ 	.word	0x00000000
        /*0060*/ 	.short	0x0002
        /*0062*/ 	.short	0x0010
        /*0064*/ 	.byte	0x00, 0xf4, 0x21, 0x00


	//----- nvinfo : EIATTR_KPARAM_INFO
	.align		4
.L_23:
        /*0068*/ 	.byte	0x04, 0x17
        /*006a*/ 	.short	(.L_25 - .L_24)
.L_24:
        /*006c*/ 	.word	0x00000000
        /*0070*/ 	.short	0x0001
        /*0072*/ 	.short	0x0008
        /*0074*/ 	.byte	0x00, 0xf4, 0x21, 0x00


	//----- nvinfo : EIATTR_KPARAM_INFO
	.align		4
.L_25:
        /*0078*/ 	.byte	0x04, 0x17
        /*007a*/ 	.short	(.L_27 - .L_26)
.L_26:
        /*007c*/ 	.word	0x00000000
        /*0080*/ 	.short	0x0000
        /*0082*/ 	.short	0x0000
        /*0084*/ 	.byte	0x00, 0xf4, 0x21, 0x00


	//----- nvinfo : EIATTR_SPARSE_MMA_MASK
	.align		4
.L_27:
        /*0088*/ 	.byte	0x03, 0x50
        /*008a*/ 	.short	0x0000


	//----- nvinfo : EIATTR_MAXREG_COUNT
	.align		4
        /*008c*/ 	.byte	0x03, 0x1b
        /*008e*/ 	.short	0x00ff


	//----- nvinfo : EIATTR_EXIT_INSTR_OFFSETS
	.align		4
        /*0090*/ 	.byte	0x04, 0x1c
        /*0092*/ 	.short	(.L_29 - .L_28)


	//   ....[0]....
.L_28:
        /*0094*/ 	.word	0x00001240


	//   ....[1]....
        /*0098*/ 	.word	0x00001310


	//----- nvinfo : EIATTR_REQNTID
	.align		4
.L_29:
        /*009c*/ 	.byte	0x04, 0x10
        /*009e*/ 	.short	(.L_31 - .L_30)
.L_30:
        /*00a0*/ 	.word	0x00000100
        /*00a4*/ 	.word	0x00000001
        /*00a8*/ 	.word	0x00000001


	//----- nvinfo : EIATTR_CBANK_PARAM_SIZE
	.align		4
.L_31:
        /*00ac*/ 	.byte	0x03, 0x19
        /*00ae*/ 	.short	0x0038


	//----- nvinfo : EIATTR_PARAM_CBANK
	.align		4
        /*00b0*/ 	.byte	0x04, 0x0a
        /*00b2*/ 	.short	(.L_33 - .L_32)
	.align		4
.L_32:
        /*00b4*/ 	.word	index@(.nv.constant0.triton_poi_fused__native_batch_norm_legit_no_training_relu_11)
        /*00b8*/ 	.short	0x0210
        /*00ba*/ 	.short	0x0038


	//----- nvinfo : EIATTR_SW_WAR
	.align		4
.L_33:
        /*00bc*/ 	.byte	0x04, 0x36
        /*00be*/ 	.short	(.L_35 - .L_34)
.L_34:
        /*00c0*/ 	.word	0x00000008
.L_35:


//--------------------- .nv.callgraph             --------------------------
	.section	.nv.callgraph,"",@"SHT_CUDA_CALLGRAPH"
	.align	4
	.sectionentsize	8
	.align		4
        /*0000*/ 	.word	0x00000000
	.align		4
        /*0004*/ 	.word	0xffffffff
	.align		4
        /*0008*/ 	.word	0x00000000
	.align		4
        /*000c*/ 	.word	0xfffffffe
	.align		4
        /*0010*/ 	.word	0x00000000
	.align		4
        /*0014*/ 	.word	0xfffffffd
	.align		4
        /*0018*/ 	.word	0x00000000
	.align		4
        /*001c*/ 	.word	0xfffffffc


//--------------------- .nv.constant4             --------------------------
	.section	.nv.constant4,"a",@progbits
	.align	8
	.align		8
.nv.constant4:
        /*0000*/ 	.dword	_$_str
	.align		8
        /*0008*/ 	.dword	_$_str_$_2


//--------------------- .text.triton_poi_fused__native_batch_norm_legit_no_training_relu_11 --------------------------
	.section	.text.triton_poi_fused__native_batch_norm_legit_no_training_relu_11,"ax",@progbits
	.sectionflags	@"SHF_BARRIERS=1"
	.align	128
        .global         triton_poi_fused__native_batch_norm_legit_no_training_relu_11
        .type           triton_poi_fused__native_batch_norm_legit_no_training_relu_11,@function
        .size           triton_poi_fused__native_batch_norm_legit_no_training_relu_11,(.L_x_1 - triton_poi_fused__native_batch_norm_legit_no_training_relu_11)
        .other          triton_poi_fused__native_batch_norm_legit_no_training_relu_11,@"STO_CUDA_ENTRY STV_DEFAULT"
triton_poi_fused__native_batch_norm_legit_no_training_relu_11:
.text.triton_poi_fused__native_batch_norm_legit_no_training_relu_11:
[----:B------:R-:W0:Y:S02]  /*0000*/  LDC R1, c[0x0][0x28] ;  /* 0x00000a00ff017b82 */ /* 0x000e240000000800 */
[----:B------:R-:W1:Y:S01]  /*0010*/  S2R R3, SR_CTAID.Y ;  /* 0x0000000000037919 */ /* 0x000e620000002600 */
[----:B------:R-:W2:Y:S01]  /*0020*/  LDC.64 R30, c[0x0][0x210] ;  /* 0x00008400ff1e7b82 */ /* 0x000ea20000000a00 */
[----:B------:R-:W-:Y:S02]  /*0030*/  CS2R R6, SRZ ;  /* 0x0000000000067805 */ /* 0x000fe4000001ff00 */
[----:B------:R-:W-:Y:S01]  /*0040*/  CS2R R10, SRZ ;  /* 0x00000000000a7805 */ /* 0x000fe2000001ff00 */
[----:B------:R-:W3:Y:S01]  /*0050*/  S2R R8, SR_TID.X ;  /* 0x0000000000087919 */ /* 0x000ee20000002100 */
[----:B------:R-:W-:Y:S01]  /*0060*/  ULDC.64 UR6, c[0x0][0x208] ;  /* 0x0000820000067ab9 */ /* 0x000fe20000000a00 */
[----:B------:R-:W4:Y:S02]  /*0070*/  S2R R21, SR_CTAID.X ;  /* 0x0000000000157919 */ /* 0x000f240000002500 */
[----:B------:R-:W5:Y:S01]  /*0080*/  LDC.64 R26, c[0x0][0x218] ;  /* 0x00008600ff1a7b82 */ /* 0x000f620000000a00 */
[----:B-1----:R-:W-:-:S02]  /*0090*/  IMAD.SHL.U32 R3, R3, 0x40, RZ ;  /* 0x0000004003037824 */ /* 0x002fc400078e00ff */
[----:B---3--:R-:W-:Y:S02]  /*00a0*/  IMAD.SHL.U32 R0, R8, 0x4, RZ ;  /* 0x0000000408007824 */ /* 0x008fe400078e00ff */
[----:B----4-:R-:W-:-:S03]  /*00b0*/  IMAD.SHL.U32 R21, R21, 0x40, RZ ;  /* 0x0000004015157824 */ /* 0x010fc600078e00ff */
[----:B------:R-:W-:-:S04]  /*00c0*/  LOP3.LUT R24, R3, 0x3c, R0, 0xf8, !PT ;  /* 0x0000003c03187812 */ /* 0x000fc800078ef800 */
[C---:B------:R-:W-:Y:S01]  /*00d0*/  ISETP.GE.AND P0, PT, R24.reuse, 0x180, PT ;  /* 0x000001801800780c */ /* 0x040fe20003f06270 */
[----:B------:R-:W-:-:S05]  /*00e0*/  IMAD.HI R2, R24, 0x2aaaaaab, RZ ;  /* 0x2aaaaaab18027827 */ /* 0x000fca00078e02ff */
[----:B------:R-:W-:-:S04]  /*00f0*/  SHF.R.U32.HI R5, RZ, 0x1f, R2 ;  /* 0x0000001fff057819 */ /* 0x000fc80000011602 */
[----:B------:R-:W-:Y:S02]  /*0100*/  LEA.HI.SX32 R15, R2, R5, 0x1c ;  /* 0x00000005020f7211 */ /* 0x000fe400078fe2ff */
[----:B------:R-:W-:Y:S02]  /*0110*/  CS2R R4, SRZ ;  /* 0x0000000000047805 */ /* 0x000fe4000001ff00 */
[----:B------:R-:W-:Y:S02]  /*0120*/  SHF.R.U32.HI R2, RZ, 0x4, R8 ;  /* 0x00000004ff027819 */ /* 0x000fe40000011608 */
[----:B------:R-:W-:Y:S01]  /*0130*/  CS2R R8, SRZ ;  /* 0x0000000000087805 */ /* 0x000fe2000001ff00 */
[----:B------:R-:W-:Y:S01]  /*0140*/  IMAD R24, R15, -0x60, R24 ;  /* 0xffffffa00f187824 */ /* 0x000fe200078e0218 */
[----:B------:R-:W-:-:S03]  /*0150*/  SGXT.U32 R2, R2, 0x4 ;  /* 0x000000040202781a */ /* 0x000fc60000000000 */
[----:B------:R-:W-:Y:S01]  /*0160*/  IMAD R15, R15, 0x4980, R24 ;  /* 0x000049800f0f7824 */ /* 0x000fe200078e0218 */
[----:B------:R-:W-:Y:S02]  /*0170*/  LOP3.LUT R12, R21, R2, RZ, 0xfc, !PT ;  /* 0x00000002150c7212 */ /* 0x000fe400078efcff */
[----:B------:R-:W-:Y:S02]  /*0180*/  LOP3.LUT R13, R21, 0x10, R2, 0xfe, !PT ;  /* 0x00000010150d7812 */ /* 0x000fe400078efe02 */
[C---:B------:R-:W-:Y:S01]  /*0190*/  ISETP.LT.AND P1, PT, R12.reuse, 0xc4, !P0 ;  /* 0x000000c40c00780c */ /* 0x040fe20004721270 */
[--C-:B------:R-:W-:Y:S01]  /*01a0*/  IMAD R19, R12, 0x60, R15.reuse ;  /* 0x000000600c137824 */ /* 0x100fe200078e020f */
[C---:B------:R-:W-:Y:S01]  /*01b0*/  ISETP.LT.AND P2, PT, R13.reuse, 0xc4, !P0 ;  /* 0x000000c40d00780c */ /* 0x040fe20004741270 */
[----:B------:R-:W-:Y:S01]  /*01c0*/  IMAD R23, R13, 0x60, R15 ;  /* 0x000000600d177824 */ /* 0x000fe200078e020f */
[----:B------:R-:W-:Y:S01]  /*01d0*/  LOP3.LUT R29, R21, 0x20, R2, 0xfe, !PT ;  /* 0x00000020151d7812 */ /* 0x000fe200078efe02 */
[----:B--2---:R-:W-:Y:S01]  /*01e0*/  IMAD.WIDE R18, R19, 0x4, R30 ;  /* 0x0000000413127825 */ /* 0x004fe200078e021e */
[----:B------:R-:W-:-:S02]  /*01f0*/  LOP3.LUT R14, R21, 0x30, R2, 0xfe, !PT ;  /* 0x00000030150e7812 */ /* 0x000fc400078efe02 */
[C---:B------:R-:W-:Y:S01]  /*0200*/  ISETP.LT.AND P3, PT, R29.reuse, 0xc4, !P0 ;  /* 0x000000c41d00780c */ /* 0x040fe20004761270 */
[----:B------:R-:W-:Y:S01]  /*0210*/  IMAD R29, R29, 0x60, R15 ;  /* 0x000000601d1d7824 */ /* 0x000fe200078e020f */
[C---:B------:R-:W-:Y:S01]  /*0220*/  ISETP.LT.AND P4, PT, R14.reuse, 0xc4, !P0 ;  /* 0x000000c40e00780c */ /* 0x040fe20004781270 */
[----:B------:R-:W-:Y:S01]  /*0230*/  IMAD.WIDE R22, R23, 0x4, R30 ;  /* 0x0000000417167825 */ /* 0x000fe200078e021e */
[----:B------:R-:W-:Y:S01]  /*0240*/  LOP3.LUT R0, R21, 0x3c, R0, 0xf8, !PT ;  /* 0x0000003c15007812 */ /* 0x000fe200078ef800 */
[----:B------:R1:W2:Y:S02]  /*0250*/  @P1 LDG.E.EL.128 R4, desc[UR6][R18.64] ;  /* 0x0000000612041981 */ /* 0x0002a4000c2e1d00 */
[----:B------:R-:W-:Y:S02]  /*0260*/  IMAD R17, R14, 0x60, R15 ;  /* 0x000000600e117824 */ /* 0x000fe400078e020f */
[----:B------:R-:W-:Y:S01]  /*0270*/  IMAD.WIDE R28, R29, 0x4, R30 ;  /* 0x000000041d1c7825 */ /* 0x000fe200078e021e */
[----:B------:R3:W4:Y:S01]  /*0280*/  @P2 LDG.E.EL.128 R8, desc[UR6][R22.64] ;  /* 0x0000000616082981 */ /* 0x000722000c2e1d00 */
[----:B------:R-:W-:-:S02]  /*0290*/  CS2R R12, SRZ ;  /* 0x00000000000c7805 */ /* 0x000fc4000001ff00 */
[----:B------:R-:W-:Y:S01]  /*02a0*/  CS2R R14, SRZ ;  /* 0x00000000000e7805 */ /* 0x000fe2000001ff00 */
[----:B------:R-:W-:Y:S01]  /*02b0*/  IMAD.WIDE R30, R17, 0x4, R30 ;  /* 0x00000004111e7825 */ /* 0x000fe200078e021e */
[----:B------:R-:W-:Y:S02]  /*02c0*/  CS2R R16, SRZ ;  /* 0x0000000000107805 */ /* 0x000fe4000001ff00 */
[----:B-1----:R-:W-:Y:S02]  /*02d0*/  CS2R R18, SRZ ;  /* 0x0000000000127805 */ /* 0x002fe4000001ff00 */
[----:B------:R-:W-:Y:S01]  /*02e0*/  CS2R R20, SRZ ;  /* 0x0000000000147805 */ /* 0x000fe2000001ff00 */
[----:B-----5:R-:W-:Y:S01]  /*02f0*/  IMAD.WIDE R26, R24, 0x4, R26 ;  /* 0x00000004181a7825 */ /* 0x020fe200078e021a */
[----:B------:R1:W5:Y:S01]  /*0300*/  @P3 LDG.E.EL.128 R12, desc[UR6][R28.64] ;  /* 0x000000061c0c3981 */ /* 0x000362000c2e1d00 */
[----:B---3--:R-:W-:-:S03]  /*0310*/  CS2R R22, SRZ ;  /* 0x0000000000167805 */ /* 0x008fc6000001ff00 */
[----:B------:R-:W3:Y:S04]  /*0320*/  @P4 LDG.E.EL.128 R16, desc[UR6][R30.64] ;  /* 0x000000061e104981 */ /* 0x000ee8000c2e1d00 */
[----:B------:R-:W2:Y:S01]  /*0330*/  @!P0 LDG.E.EL.128 R20, desc[UR6][R26.64] ;  /* 0x000000061a148981 */ /* 0x000ea2000c2e1d00 */
[----:B-1----:R-:W1:Y:S02]  /*0340*/  LDC.64 R28, c[0x0][0x220] ;  /* 0x00008800ff1c7b82 */ /* 0x002e640000000a00 */
[----:B-1----:R-:W-:-:S04]  /*0350*/  IMAD.WIDE R28, R24, 0x4, R28 ;  /* 0x00000004181c7825 */ /* 0x002fc800078e021c */
[C---:B--2---:R-:W-:Y:S01]  /*0360*/  FADD R4, -R20.reuse, R4 ;  /* 0x0000000414047221 */ /* 0x044fe20000000100 */
[C---:B----4-:R-:W-:Y:S01]  /*0370*/  FADD R25, -R20.reuse, R8 ;  /* 0x0000000814197221 */ /* 0x050fe20000000100 */
[C---:B-----5:R-:W-:Y:S01]  /*0380*/  FADD R12, -R20.reuse, R12 ;  /* 0x0000000c140c7221 */ /* 0x060fe20000000100 */
[----:B---3--:R-:W-:Y:S01]  /*0390*/  FADD R16, -R20, R16 ;  /* 0x0000001014107221 */ /* 0x008fe20000000100 */
[C---:B------:R-:W-:Y:S01]  /*03a0*/  FADD R5, -R21.reuse, R5 ;  /* 0x0000000515057221 */ /* 0x040fe20000000100 */
[C---:B------:R-:W-:Y:S01]  /*03b0*/  FADD R20, -R21.reuse, R9 ;  /* 0x0000000915147221 */ /* 0x040fe20000000100 */
[C---:B------:R-:W-:Y:S01]  /*03c0*/  FADD R13, -R21.reuse, R13 ;  /* 0x0000000d150d7221 */ /* 0x040fe20000000100 */
[----:B------:R-:W-:Y:S01]  /*03d0*/  FADD R17, -R21, R17 ;  /* 0x0000001115117221 */ /* 0x000fe20000000100 */
[----:B------:R-:W-:Y:S01]  /*03e0*/  FADD R21, -R22, R10 ;  /* 0x0000000a16157221 */ /* 0x000fe20000000100 */
[----:B------:R-:W-:Y:S01]  /*03f0*/  FADD R26, -R23, R11 ;  /* 0x0000000b171a7221 */ /* 0x000fe20000000100 */
[----:B------:R-:W-:-:S02]  /*0400*/  CS2R R8, SRZ ;  /* 0x0000000000087805 */ /* 0x000fc4000001ff00 */
[----:B------:R-:W-:-:S06]  /*0410*/  CS2R R10, SRZ ;  /* 0x00000000000a7805 */ /* 0x000fcc000001ff00 */
[----:B------:R-:W2:Y:S01]  /*0420*/  @!P0 LDG.E.EL.128 R8, desc[UR6][R28.64] ;  /* 0x000000061c088981 */ /* 0x000ea2000c2e1d00 */
[C---:B------:R-:W-:Y:S01]  /*0430*/  FADD R6, -R22.reuse, R6 ;  /* 0x0000000616067221 */ /* 0x040fe20000000100 */
[C---:B------:R-:W-:Y:S01]  /*0440*/  FADD R14, -R22.reuse, R14 ;  /* 0x0000000e160e7221 */ /* 0x040fe20000000100 */
[----:B------:R-:W-:Y:S01]  /*0450*/  FADD R18, -R22, R18 ;  /* 0x0000001216127221 */ /* 0x000fe20000000100 */
[C---:B------:R-:W-:Y:S01]  /*0460*/  FADD R22, -R23.reuse, R7 ;  /* 0x0000000717167221 */ /* 0x040fe20000000100 */
[C---:B------:R-:W-:Y:S01]  /*0470*/  FADD R7, -R23.reuse, R19 ;  /* 0x0000001317077221 */ /* 0x040fe20000000100 */
[----:B------:R-:W-:Y:S01]  /*0480*/  FADD R15, -R23, R15 ;  /* 0x0000000f170f7221 */ /* 0x000fe20000000100 */
[----:B--2---:R-:W-:-:S04]  /*0490*/  FADD R27, R8, 9.9999997473787516356e-06 ;  /* 0x3727c5ac081b7421 */ /* 0x004fc80000000000 */
[----:B------:R-:W1:Y:S01]  /*04a0*/  MUFU.SQRT R8, R27 ;  /* 0x0000001b00087308 */ /* 0x000e620000002000 */
[----:B------:R-:W-:Y:S01]  /*04b0*/  FADD R19, R10, 9.9999997473787516356e-06 ;  /* 0x3727c5ac0a137421 */ /* 0x000fe20000000000 */
[----:B------:R-:W-:-:S06]  /*04c0*/  FADD R11, R11, 9.9999997473787516356e-06 ;  /* 0x3727c5ac0b0b7421 */ /* 0x000fcc0000000000 */
[----:B------:R-:W2:Y:S01]  /*04d0*/  MUFU.SQRT R30, R11 ;  /* 0x0000000b001e7308 */ /* 0x000ea20000002000 */
[----:B-1----:R-:W-:-:S07]  /*04e0*/  FSETP.GT.AND P6, PT, R8, 8.50705917302346158658e+37, PT ;  /* 0x7e8000000800780b */ /* 0x002fce0003fc4000 */
[----:B------:R-:W1:Y:S01]  /*04f0*/  MUFU.SQRT R19, R19 ;  /* 0x0000001300137308 */ /* 0x000e620000002000 */
[----:B------:R-:W-:Y:S01]  /*0500*/  FSETP.GEU.AND P1, PT, R8, 1.175494350822287508e-38, PT ;  /* 0x008000000800780b */ /* 0x000fe20003f2e000 */
[----:B------:R-:W-:Y:S02]  /*0510*/  IMAD.MOV.U32 R10, RZ, RZ, 0x3e800000 ;  /* 0x3e800000ff0a7424 */ /* 0x000fe400078e00ff */
[----:B------:R-:W-:-:S03]  /*0520*/  FADD R9, R9, 9.9999997473787516356e-06 ;  /* 0x3727c5ac09097421 */ /* 0x000fc60000000000 */
[----:B------:R-:W-:Y:S01]  /*0530*/  FSEL R28, R10, 1, P6 ;  /* 0x3f8000000a1c7808 */ /* 0x000fe20003000000 */
[----:B------:R-:W-:Y:S01]  /*0540*/  @P6 FMUL R8, R8, 0.25 ;  /* 0x3e80000008086820 */ /* 0x000fe20000400000 */
[----:B--2---:R-:W-:Y:S02]  /*0550*/  FSETP.GT.AND P6, PT, R30, 8.50705917302346158658e+37, PT ;  /* 0x7e8000001e00780b */ /* 0x004fe40003fc4000 */
[----:B-1----:R-:W-:-:S03]  /*0560*/  FSETP.GT.AND P4, PT, R19, 8.50705917302346158658e+37, PT ;  /* 0x7e8000001300780b */ /* 0x002fc60003f84000 */
[----:B------:R-:W-:Y:S01]  /*0570*/  @!P1 FMUL R8, R8, 16777216 ;  /* 0x4b80000008089820 */ /* 0x000fe20000400000 */
[----:B------:R-:W-:Y:S01]  /*0580*/  @!P1 FMUL R28, R28, 16777216 ;  /* 0x4b8000001c1c9820 */ /* 0x000fe20000400000 */
[----:B------:R-:W-:Y:S01]  /*0590*/  FSETP.GEU.AND P1, PT, R30, 1.175494350822287508e-38, PT ;  /* 0x008000001e00780b */ /* 0x000fe20003f2e000 */
[----:B------:R-:W1:Y:S01]  /*05a0*/  MUFU.SQRT R23, R9 ;  /* 0x0000000900177308 */ /* 0x000e620000002000 */
[----:B------:R-:W-:-:S04]  /*05b0*/  FSETP.GEU.AND P5, PT, R19, 1.175494350822287508e-38, PT ;  /* 0x008000001300780b */ /* 0x000fc80003fae000 */
[----:B------:R-:W-:-:S03]  /*05c0*/  @P6 FMUL R30, R30, 0.25 ;  /* 0x3e8000001e1e6820 */ /* 0x000fc60000400000 */
[----:B------:R-:W2:Y:S01]  /*05d0*/  MUFU.RCP R9, R8 ;  /* 0x0000000800097308 */ /* 0x000ea20000001000 */
[----:B------:R-:W-:-:S03]  /*05e0*/  @P4 FMUL R19, R19, 0.25 ;  /* 0x3e80000013134820 */ /* 0x000fc60000400000 */
[----:B------:R-:W-:Y:S02]  /*05f0*/  @!P1 FMUL R30, R30, 16777216 ;  /* 0x4b8000001e1e9820 */ /* 0x000fe40000400000 */
[----:B------:R-:W-:Y:S01]  /*0600*/  @!P5 FMUL R19, R19, 16777216 ;  /* 0x4b8000001313d820 */ /* 0x000fe20000400000 */
[----:B-1----:R-:W-:-:S03]  /*0610*/  FSETP.GT.AND P2, PT, R23, 8.50705917302346158658e+37, PT ;  /* 0x7e8000001700780b */ /* 0x002fc60003f44000 */
[----:B------:R-:W1:Y:S01]  /*0620*/  MUFU.RCP R27, R19 ;  /* 0x00000013001b7308 */ /* 0x000e620000001000 */
[----:B------:R-:W-:Y:S02]  /*0630*/  FSETP.GEU.AND P3, PT, R23, 1.175494350822287508e-38, PT ;  /* 0x008000001700780b */ /* 0x000fe40003f6e000 */
[----:B------:R-:W-:-:S05]  /*0640*/  FSEL R11, R10, 1, P6 ;  /* 0x3f8000000a0b7808 */ /* 0x000fca0003000000 */
[----:B------:R-:W3:Y:S01]  /*0650*/  MUFU.RCP R30, R30 ;  /* 0x0000001e001e7308 */ /* 0x000ee20000001000 */
[----:B--2---:R-:W-:Y:S01]  /*0660*/  FMUL R9, R9, R28 ;  /* 0x0000001c09097220 */ /* 0x004fe20000400000 */
[----:B------:R-:W-:Y:S01]  /*0670*/  FSEL R28, R10, 1, P4 ;  /* 0x3f8000000a1c7808 */ /* 0x000fe20002000000 */
[----:B------:R-:W-:Y:S01]  /*0680*/  @P2 FMUL R23, R23, 0.25 ;  /* 0x3e80000017172820 */ /* 0x000fe20000400000 */
[----:B------:R-:W-:-:S03]  /*0690*/  @!P1 FMUL R11, R11, 16777216 ;  /* 0x4b8000000b0b9820 */ /* 0x000fc60000400000 */
[----:B------:R-:W-:Y:S01]  /*06a0*/  @!P5 FMUL R28, R28, 16777216 ;  /* 0x4b8000001c1cd820 */ /* 0x000fe20000400000 */
[----:B------:R-:W-:Y:S01]  /*06b0*/  @!P3 FMUL R23, R23, 16777216 ;  /* 0x4b8000001717b820 */ /* 0x000fe20000400000 */
[----:B------:R-:W-:Y:S02]  /*06c0*/  FSEL R8, R10, 1, P2 ;  /* 0x3f8000000a087808 */ /* 0x000fe40001000000 */
[----:B-1----:R-:W-:Y:S01]  /*06d0*/  FMUL R27, R27, R28 ;  /* 0x0000001c1b1b7220 */ /* 0x002fe20000400000 */
[----:B---3--:R-:W-:Y:S02]  /*06e0*/  FMUL R28, R30, R11 ;  /* 0x0000000b1e1c7220 */ /* 0x008fe40000400000 */
[----:B------:R-:W1:Y:S01]  /*06f0*/  LDC.64 R10, c[0x0][0x228] ;  /* 0x00008a00ff0a7b82 */ /* 0x000e620000000a00 */
[----:B------:R-:W2:Y:S01]  /*0700*/  MUFU.RCP R23, R23 ;  /* 0x0000001700177308 */ /* 0x000ea20000001000 */
[----:B------:R-:W-:-:S06]  /*0710*/  @!P3 FMUL R8, R8, 16777216 ;  /* 0x4b8000000808b820 */ /* 0x000fcc0000400000 */
[----:B------:R-:W3:Y:S01]  /*0720*/  LDC.64 R30, c[0x0][0x230] ;  /* 0x00008c00ff1e7b82 */ /* 0x000ee20000000a00 */
[C---:B------:R-:W-:Y:S01]  /*0730*/  FMUL R19, R28.reuse, R26 ;  /* 0x0000001a1c137220 */ /* 0x040fe20000400000 */
[C---:B------:R-:W-:Y:S01]  /*0740*/  FMUL R7, R28.reuse, R7 ;  /* 0x000000071c077220 */ /* 0x040fe20000400000 */
[C---:B------:R-:W-:Y:S01]  /*0750*/  FMUL R22, R28.reuse, R22 ;  /* 0x000000161c167220 */ /* 0x040fe20000400000 */
[C---:B------:R-:W-:Y:S01]  /*0760*/  FMUL R18, R27.reuse, R18 ;  /* 0x000000121b127220 */ /* 0x040fe20000400000 */
[----:B------:R-:W-:Y:S01]  /*0770*/  FMUL R26, R27, R14 ;  /* 0x0000000e1b1a7220 */ /* 0x000fe20000400000 */
[----:B--2---:R-:W-:Y:S01]  /*0780*/  FMUL R8, R23, R8 ;  /* 0x0000000817087220 */ /* 0x004fe20000400000 */
[----:B------:R-:W-:Y:S01]  /*0790*/  FMUL R23, R28, R15 ;  /* 0x0000000f1c177220 */ /* 0x000fe20000400000 */
[C---:B------:R-:W-:Y:S01]  /*07a0*/  FMUL R21, R27.reuse, R21 ;  /* 0x000000151b157220 */ /* 0x040fe20000400000 */
[----:B------:R-:W-:Y:S01]  /*07b0*/  FMUL R6, R27, R6 ;  /* 0x000000061b067220 */ /* 0x000fe20000400000 */
[C---:B------:R-:W-:Y:S01]  /*07c0*/  FMUL R27, R8.reuse, R13 ;  /* 0x0000000d081b7220 */ /* 0x040fe20000400000 */
[C---:B------:R-:W-:Y:S01]  /*07d0*/  FMUL R28, R9.reuse, R12 ;  /* 0x0000000c091c7220 */ /* 0x040fe20000400000 */
[C---:B------:R-:W-:Y:S01]  /*07e0*/  FMUL R17, R8.reuse, R17 ;  /* 0x0000001108117220 */ /* 0x040fe20000400000 */
[C---:B------:R-:W-:Y:S01]  /*07f0*/  FMUL R20, R8.reuse, R20 ;  /* 0x0000001408147220 */ /* 0x040fe20000400000 */
[----:B------:R-:W-:Y:S01]  /*0800*/  FMUL R5, R8, R5 ;  /* 0x0000000508057220 */ /* 0x000fe20000400000 */
[C---:B------:R-:W-:Y:S01]  /*0810*/  FMUL R16, R9.reuse, R16 ;  /* 0x0000001009107220 */ /* 0x040fe20000400000 */
[C---:B------:R-:W-:Y:S01]  /*0820*/  FMUL R25, R9.reuse, R25 ;  /* 0x0000001909197220 */ /* 0x040fe20000400000 */
[----:B------:R-:W-:Y:S01]  /*0830*/  FMUL R4, R9, R4 ;  /* 0x0000000409047220 */ /* 0x000fe20000400000 */
[----:B-1----:R-:W-:Y:S01]  /*0840*/  IMAD.WIDE R12, R24, 0x4, R10 ;  /* 0x00000004180c7825 */ /* 0x002fe200078e020a */
[----:B------:R-:W-:-:S02]  /*0850*/  CS2R R8, SRZ ;  /* 0x0000000000087805 */ /* 0x000fc4000001ff00 */
[----:B------:R-:W-:Y:S02]  /*0860*/  CS2R R10, SRZ ;  /* 0x00000000000a7805 */ /* 0x000fe4000001ff00 */
[----:B------:R-:W-:Y:S01]  /*0870*/  CS2R R14, SRZ ;  /* 0x00000000000e7805 */ /* 0x000fe2000001ff00 */
[----:B---3--:R-:W-:-:S03]  /*0880*/  IMAD.WIDE R30, R24, 0x4, R30 ;  /* 0x00000004181e7825 */ /* 0x008fc600078e021e */
[----:B------:R1:W2:Y:S02]  /*0890*/  @!P0 LDG.E.EL.128 R8, desc[UR6][R12.64] ;  /* 0x000000060c088981 */ /* 0x0002a4000c2e1d00 */
[----:B-1----:R-:W-:-:S06]  /*08a0*/  CS2R R12, SRZ ;  /* 0x00000000000c7805 */ /* 0x002fcc000001ff00 */
[----:B------:R-:W2:Y:S01]  /*08b0*/  @!P0 LDG.E.EL.128 R12, desc[UR6][R30.64] ;  /* 0x000000061e0c8981 */ /* 0x000ea2000c2e1d00 */
[----:B------:R-:W1:Y:S01]  /*08c0*/  S2UR UR5, SR_CgaCtaId ;  /* 0x00000000000579c3 */ /* 0x000e620000008800 */
[----:B------:R-:W-:Y:S02]  /*08d0*/  UMOV UR4, 0x400 ;  /* 0x0000040000047882 */ /* 0x000fe40000000000 */
[----:B-1----:R-:W-:Y:S01]  /*08e0*/  UPRMT UR4, UR5, 0x654, UR4 ;  /* 0x0000065405047896 */ /* 0x002fe20008000004 */
[-CC-:B--2---:R-:W-:Y:S01]  /*08f0*/  FFMA R4, R4, R8.reuse, R12.reuse ;  /* 0x0000000804047223 */ /* 0x184fe2000000000c */
[-CC-:B------:R-:W-:Y:S01]  /*0900*/  FFMA R25, R25, R8.reuse, R12.reuse ;  /* 0x0000000819197223 */ /* 0x180fe2000000000c */
[-CC-:B------:R-:W-:Y:S01]  /*0910*/  FFMA R28, R28, R8.reuse, R12.reuse ;  /* 0x000000081c1c7223 */ /* 0x180fe2000000000c */
[----:B------:R-:W-:Y:S02]  /*0920*/  FFMA R16, R16, R8, R12 ;  /* 0x0000000810107223 */ /* 0x000fe4000000000c */
[----:B------:R-:W1:Y:S01]  /*0930*/  S2R R8, SR_TID.X ;  /* 0x0000000000087919 */ /* 0x000e620000002100 */
[-CC-:B------:R-:W-:Y:S01]  /*0940*/  FFMA R5, R5, R9.reuse, R13.reuse ;  /* 0x0000000905057223 */ /* 0x180fe2000000000d */
[-CC-:B------:R-:W-:Y:S01]  /*0950*/  FFMA R20, R20, R9.reuse, R13.reuse ;  /* 0x0000000914147223 */ /* 0x180fe2000000000d */
[-CC-:B------:R-:W-:Y:S01]  /*0960*/  FFMA R27, R27, R9.reuse, R13.reuse ;  /* 0x000000091b1b7223 */ /* 0x180fe2000000000d */
[----:B------:R-:W-:Y:S01]  /*0970*/  FFMA R17, R17, R9, R13 ;  /* 0x0000000911117223 */ /* 0x000fe2000000000d */
[-CC-:B------:R-:W-:Y:S01]  /*0980*/  FFMA R6, R6, R10.reuse, R14.reuse ;  /* 0x0000000a06067223 */ /* 0x180fe2000000000e */
[-CC-:B------:R-:W-:Y:S01]  /*0990*/  FFMA R21, R21, R10.reuse, R14.reuse ;  /* 0x0000000a15157223 */ /* 0x180fe2000000000e */
[-CC-:B------:R-:W-:Y:S01]  /*09a0*/  FFMA R26, R26, R10.reuse, R14.reuse ;  /* 0x0000000a1a1a7223 */ /* 0x180fe2000000000e */
[----:B------:R-:W-:Y:S01]  /*09b0*/  FFMA R18, R18, R10, R14 ;  /* 0x0000000a12127223 */ /* 0x000fe2000000000e */
[-CC-:B------:R-:W-:Y:S01]  /*09c0*/  FFMA R22, R22, R11.reuse, R15.reuse ;  /* 0x0000000b16167223 */ /* 0x180fe2000000000f */
[-CC-:B------:R-:W-:Y:S01]  /*09d0*/  FFMA R19, R19, R11.reuse, R15.reuse ;  /* 0x0000000b13137223 */ /* 0x180fe2000000000f */
[-CC-:B------:R-:W-:Y:S01]  /*09e0*/  FFMA R23, R23, R11.reuse, R15.reuse ;  /* 0x0000000b17177223 */ /* 0x180fe2000000000f */
[----:B------:R-:W-:-:S02]  /*09f0*/  FFMA R7, R7, R11, R15 ;  /* 0x0000000b07077223 */ /* 0x000fc4000000000f */
[----:B------:R-:W-:Y:S02]  /*0a00*/  FSETP.GEU.AND P0, PT, R22, RZ, PT ;  /* 0x000000ff1600720b */ /* 0x000fe40003f0e000 */
[----:B-1----:R-:W-:Y:S02]  /*0a10*/  SHF.L.U32 R9, R8, 0x8, RZ ;  /* 0x0000000808097819 */ /* 0x002fe400000006ff */
[----:B------:R-:W-:Y:S02]  /*0a20*/  SHF.R.U32.HI R10, RZ, 0x4, R8 ;  /* 0x00000004ff0a7819 */ /* 0x000fe40000011608 */
[----:B------:R-:W-:Y:S02]  /*0a30*/  LOP3.LUT R9, R9, 0xf00, RZ, 0xc0, !PT ;  /* 0x00000f0009097812 */ /* 0x000fe400078ec0ff */
[----:B------:R-:W-:Y:S02]  /*0a40*/  SGXT.U32 R10, R10, 0x4 ;  /* 0x000000040a0a781a */ /* 0x000fe40000000000 */
[----:B------:R-:W-:-:S02]  /*0a50*/  LOP3.LUT R12, R9, 0x40, RZ, 0xfc, !PT ;  /* 0x00000040090c7812 */ /* 0x000fc400078efcff */
[C---:B------:R-:W-:Y:S02]  /*0a60*/  LOP3.LUT R13, R9.reuse, 0x80, RZ, 0xfc, !PT ;  /* 0x00000080090d7812 */ /* 0x040fe400078efcff */
[C---:B------:R-:W-:Y:S02]  /*0a70*/  LOP3.LUT R10, R9.reuse, R10, RZ, 0xfc, !PT ;  /* 0x0000000a090a7212 */ /* 0x040fe400078efcff */
[C---:B------:R-:W-:Y:S02]  /*0a80*/  LOP3.LUT R14, R9.reuse, 0xc0, RZ, 0xfc, !PT ;  /* 0x000000c0090e7812 */ /* 0x040fe400078efcff */
[----:B------:R-:W-:Y:S02]  /*0a90*/  LEA.HI R11, R9, UR4, RZ, 0x1c ;  /* 0x00000004090b7c11 */ /* 0x000fe4000f8fe0ff */
[----:B------:R-:W-:Y:S02]  /*0aa0*/  LEA.HI R9, R12, UR4, RZ, 0x1c ;  /* 0x000000040c097c11 */ /* 0x000fe4000f8fe0ff */
[----:B------:R-:W-:-:S03]  /*0ab0*/  LEA.HI R13, R13, UR4, RZ, 0x1c ;  /* 0x000000040d0d7c11 */ /* 0x000fc6000f8fe0ff */
[----:B------:R-:W-:Y:S01]  /*0ac0*/  IMAD R12, R10, 0x4, R9 ;  /* 0x000000040a0c7824 */ /* 0x000fe200078e0209 */
[----:B------:R-:W-:Y:S01]  /*0ad0*/  FSETP.GEU.AND P1, PT, R6, RZ, PT ;  /* 0x000000ff0600720b */ /* 0x000fe20003f2e000 */
[----:B------:R-:W-:Y:S01]  /*0ae0*/  IMAD R9, R10, 0x4, R13 ;  /* 0x000000040a097824 */ /* 0x000fe200078e020d */
[----:B------:R-:W-:Y:S02]  /*0af0*/  FSEL R13, R22, RZ, P0 ;  /* 0x000000ff160d7208 */ /* 0x000fe40000000000 */
[----:B------:R-:W-:Y:S02]  /*0b00*/  FSETP.GEU.AND P0, PT, R25, RZ, PT ;  /* 0x000000ff1900720b */ /* 0x000fe40003f0e000 */
[----:B------:R-:W-:Y:S02]  /*0b10*/  FSETP.GEU.AND P3, PT, R4, RZ, PT ;  /* 0x000000ff0400720b */ /* 0x000fe40003f6e000 */
[----:B------:R-:W-:Y:S02]  /*0b20*/  LEA.HI R15, R14, UR4, RZ, 0x1c ;  /* 0x000000040e0f7c11 */ /* 0x000fe4000f8fe0ff */
[----:B------:R-:W-:-:S02]  /*0b30*/  FSETP.GEU.AND P2, PT, R5, RZ, PT ;  /* 0x000000ff0500720b */ /* 0x000fc40003f4e000 */
[----:B------:R-:W-:Y:S02]  /*0b40*/  FSEL R6, R6, RZ, P1 ;  /* 0x000000ff06067208 */ /* 0x000fe40000800000 */
[----:B------:R-:W-:Y:S02]  /*0b50*/  FSETP.GEU.AND P1, PT, R19, RZ, PT ;  /* 0x000000ff1300720b */ /* 0x000fe40003f2e000 */
[----:B------:R-:W-:Y:S01]  /*0b60*/  FSEL R14, R25, RZ, P0 ;  /* 0x000000ff190e7208 */ /* 0x000fe20000000000 */
[----:B------:R-:W-:Y:S01]  /*0b70*/  IMAD R11, R10, 0x4, R11 ;  /* 0x000000040a0b7824 */ /* 0x000fe200078e020b */
[----:B------:R-:W-:Y:S02]  /*0b80*/  FSETP.GEU.AND P0, PT, R28, RZ, PT ;  /* 0x000000ff1c00720b */ /* 0x000fe40003f0e000 */
[----:B------:R-:W-:Y:S02]  /*0b90*/  FSEL R4, R4, RZ, P3 ;  /* 0x000000ff04047208 */ /* 0x000fe40001800000 */
[----:B------:R-:W-:-:S02]  /*0ba0*/  FSEL R5, R5, RZ, P2 ;  /* 0x000000ff05057208 */ /* 0x000fc40001000000 */
[----:B------:R-:W-:Y:S02]  /*0bb0*/  FSETP.GEU.AND P3, PT, R20, RZ, PT ;  /* 0x000000ff1400720b */ /* 0x000fe40003f6e000 */
[----:B------:R-:W-:Y:S02]  /*0bc0*/  FSETP.GEU.AND P2, PT, R21, RZ, PT ;  /* 0x000000ff1500720b */ /* 0x000fe40003f4e000 */
[----:B------:R-:W-:Y:S02]  /*0bd0*/  FSEL R19, R19, RZ, P1 ;  /* 0x000000ff13137208 */ /* 0x000fe40000800000 */
[----:B------:R-:W-:Y:S02]  /*0be0*/  LEA R10, R10, R15, 0x2 ;  /* 0x0000000f0a0a7211 */ /* 0x000fe400078e10ff */
[----:B------:R-:W-:Y:S02]  /*0bf0*/  FSEL R28, R28, RZ, P0 ;  /* 0x000000ff1c1c7208 */ /* 0x000fe40000000000 */
[----:B------:R-:W-:Y:S01]  /*0c00*/  FSETP.GEU.AND P1, PT, R27, RZ, PT ;  /* 0x000000ff1b00720b */ /* 0x000fe20003f2e000 */
[----:B------:R1:W-:Y:S01]  /*0c10*/  STS [R11], R4 ;  /* 0x000000040b007388 */ /* 0x0003e20000000800 */
[----:B------:R-:W-:-:S02]  /*0c20*/  FSETP.GEU.AND P0, PT, R26, RZ, PT ;  /* 0x000000ff1a00720b */ /* 0x000fc40003f0e000 */
[----:B------:R-:W-:Y:S01]  /*0c30*/  FSEL R15, R20, RZ, P3 ;  /* 0x000000ff140f7208 */ /* 0x000fe20001800000 */
[----:B------:R-:W-:Y:S01]  /*0c40*/  STS [R12+0x100], R5 ;  /* 0x000100050c007388 */ /* 0x000fe20000000800 */
[----:B------:R-:W-:Y:S02]  /*0c50*/  FSEL R27, R27, RZ, P1 ;  /* 0x000000ff1b1b7208 */ /* 0x000fe40000800000 */
[----:B------:R-:W-:Y:S01]  /*0c60*/  FSETP.GEU.AND P1, PT, R16, RZ, PT ;  /* 0x000000ff1000720b */ /* 0x000fe20003f2e000 */
[----:B------:R-:W-:Y:S01]  /*0c70*/  STS [R9+0x200], R6 ;  /* 0x0002000609007388 */ /* 0x000fe20000000800 */
[----:B-1----:R-:W-:-:S03]  /*0c80*/  FSEL R4, R21, RZ, P2 ;  /* 0x000000ff15047208 */ /* 0x002fc60001000000 */
[----:B------:R-:W-:Y:S01]  /*0c90*/  STS [R10+0x300], R13 ;  /* 0x0003000d0a007388 */ /* 0x000fe20000000800 */
[----:B------:R-:W-:Y:S02]  /*0ca0*/  FSEL R26, R26, RZ, P0 ;  /* 0x000000ff1a1a7208 */ /* 0x000fe40000000000 */
[----:B------:R-:W-:Y:S01]  /*0cb0*/  FSETP.GEU.AND P0, PT, R17, RZ, PT ;  /* 0x000000ff1100720b */ /* 0x000fe20003f0e000 */
[----:B------:R-:W-:Y:S01]  /*0cc0*/  STS [R11+0x40], R14 ;  /* 0x0000400e0b007388 */ /* 0x000fe20000000800 */
[----:B------:R-:W-:-:S03]  /*0cd0*/  FSETP.GEU.AND P2, PT, R23, RZ, PT ;  /* 0x000000ff1700720b */ /* 0x000fc60003f4e000 */
[----:B------:R-:W-:Y:S01]  /*0ce0*/  STS [R12+0x140], R15 ;  /* 0x0001400f0c007388 */ /* 0x000fe20000000800 */
[----:B------:R-:W-:-:S03]  /*0cf0*/  FSEL R17, R17, RZ, P0 ;  /* 0x000000ff11117208 */ /* 0x000fc60000000000 */
[----:B------:R1:W-:Y:S01]  /*0d00*/  STS [R9+0x240], R4 ;  /* 0x0002400409007388 */ /* 0x0003e20000000800 */
[----:B------:R-:W-:Y:S02]  /*0d10*/  FSEL R23, R23, RZ, P2 ;  /* 0x000000ff17177208 */ /* 0x000fe40001000000 */
[C---:B------:R-:W-:Y:S01]  /*0d20*/  FSETP.GEU.AND P0, PT, R7.reuse, RZ, PT ;  /* 0x000000ff0700720b */ /* 0x040fe20003f0e000 */
[----:B------:R-:W-:Y:S01]  /*0d30*/  STS [R10+0x340], R19 ;  /* 0x000340130a007388 */ /* 0x000fe20000000800 */
[----:B-1----:R-:W-:Y:S02]  /*0d40*/  FSEL R4, R16, RZ, P1 ;  /* 0x000000ff10047208 */ /* 0x002fe40000800000 */
[----:B------:R-:W-:Y:S01]  /*0d50*/  FSETP.GEU.AND P1, PT, R18, RZ, PT ;  /* 0x000000ff1200720b */ /* 0x000fe20003f2e000 */
[----:B------:R-:W-:Y:S01]  /*0d60*/  STS [R11+0x80], R28 ;  /* 0x0000801c0b007388 */ /* 0x000fe20000000800 */
[----:B------:R-:W-:Y:S01]  /*0d70*/  IMAD.SHL.U32 R16, R8, 0x4, RZ ;  /* 0x0000000408107824 */ /* 0x000fe200078e00ff */
[----:B------:R-:W-:-:S02]  /*0d80*/  FSEL R7, R7, RZ, P0 ;  /* 0x000000ff07077208 */ /* 0x000fc40000000000 */
[----:B------:R-:W-:Y:S01]  /*0d90*/  STS [R12+0x180], R27 ;  /* 0x0001801b0c007388 */ /* 0x000fe20000000800 */
[----:B------:R-:W-:-:S03]  /*0da0*/  FSEL R18, R18, RZ, P1 ;  /* 0x000000ff12127208 */ /* 0x000fc60000800000 */
[----:B------:R-:W-:Y:S04]  /*0db0*/  STS [R9+0x280], R26 ;  /* 0x0002801a09007388 */ /* 0x000fe80000000800 */
[----:B------:R-:W-:Y:S01]  /*0dc0*/  STS [R10+0x380], R23 ;  /* 0x000380170a007388 */ /* 0x000fe20000000800 */
[----:B------:R-:W-:-:S03]  /*0dd0*/  LOP3.LUT R16, R16, 0x3fc, RZ, 0xc0, !PT ;  /* 0x000003fc10107812 */ /* 0x000fc600078ec0ff */
[----:B------:R1:W-:Y:S04]  /*0de0*/  STS [R11+0xc0], R4 ;  /* 0x0000c0040b007388 */ /* 0x0003e80000000800 */
[----:B------:R-:W-:Y:S04]  /*0df0*/  STS [R12+0x1c0], R17 ;  /* 0x0001c0110c007388 */ /* 0x000fe80000000800 */
[----:B------:R2:W-:Y:S04]  /*0e00*/  STS [R9+0x2c0], R18 ;  /* 0x0002c01209007388 */ /* 0x0005e80000000800 */
[----:B------:R-:W-:Y:S01]  /*0e10*/  STS [R10+0x3c0], R7 ;  /* 0x0003c0070a007388 */ /* 0x000fe20000000800 */
[----:B------:R-:W-:-:S02]  /*0e20*/  LOP3.LUT R5, R16, 0x400, RZ, 0xfc, !PT ;  /* 0x0000040010057812 */ /* 0x000fc400078efcff */
[----:B------:R-:W-:Y:S02]  /*0e30*/  LOP3.LUT R6, R16, 0x800, RZ, 0xfc, !PT ;  /* 0x0000080010067812 */ /* 0x000fe400078efcff */
[----:B------:R-:W-:Y:S02]  /*0e40*/  SHF.R.U32.HI R8, RZ, 0x2, R8 ;  /* 0x00000002ff087819 */ /* 0x000fe40000011608 */
[----:B-1----:R-:W-:Y:S02]  /*0e50*/  SHF.R.U32.HI R4, RZ, 0x4, R5 ;  /* 0x00000004ff047819 */ /* 0x002fe40000011605 */
[----:B------:R-:W-:Y:S02]  /*0e60*/  SHF.R.U32.HI R6, RZ, 0x4, R6 ;  /* 0x00000004ff067819 */ /* 0x000fe40000011606 */
[----:B------:R-:W-:Y:S02]  /*0e70*/  LOP3.LUT R8, R8, 0x3c, RZ, 0xc0, !PT ;  /* 0x0000003c08087812 */ /* 0x000fe400078ec0ff */
[----:B------:R-:W-:-:S02]  /*0e80*/  LOP3.LUT R4, R4, 0x7c, RZ, 0xc0, !PT ;  /* 0x0000007c04047812 */ /* 0x000fc400078ec0ff */
[----:B------:R-:W-:Y:S01]  /*0e90*/  LOP3.LUT R6, R6, 0xbc, RZ, 0xc0, !PT ;  /* 0x000000bc06067812 */ /* 0x000fe200078ec0ff */
[----:B------:R-:W-:Y:S02]  /*0ea0*/  VIADD R5, R8, UR4 ;  /* 0x0000000408057c36 */ /* 0x000fe40008000000 */
[----:B------:R-:W-:Y:S01]  /*0eb0*/  VIADD R11, R4, UR4 ;  /* 0x00000004040b7c36 */ /* 0x000fe20008000000 */
[----:B--2---:R-:W-:Y:S01]  /*0ec0*/  IADD3 R9, R6, UR4, RZ ;  /* 0x0000000406097c10 */ /* 0x004fe2000fffe0ff */
[C---:B------:R-:W-:Y:S01]  /*0ed0*/  IMAD R17, R16.reuse, 0x4, R5 ;  /* 0x0000000410117824 */ /* 0x040fe200078e0205 */
[----:B------:R-:W-:Y:S01]  /*0ee0*/  BAR.SYNC.DEFER_BLOCKING 0x0 ;  /* 0x0000000000007b1d */ /* 0x000fe20000010000 */
[C---:B------:R-:W-:Y:S02]  /*0ef0*/  IMAD R25, R16.reuse, 0x4, R11 ;  /* 0x0000000410197824 */ /* 0x040fe400078e020b */
[----:B------:R-:W-:Y:S01]  /*0f00*/  IMAD R27, R16, 0x4, R9 ;  /* 0x00000004101b7824 */ /* 0x000fe200078e0209 */
[----:B------:R-:W-:-:S02]  /*0f10*/  LOP3.LUT R19, R3, 0x20, R2, 0xfe, !PT ;  /* 0x0000002003137812 */ /* 0x000fc400078efe02 */
[----:B------:R-:W-:Y:S02]  /*0f20*/  LOP3.LUT R18, R3, R2, RZ, 0xfc, !PT ;  /* 0x0000000203127212 */ /* 0x000fe400078efcff */
[----:B------:R-:W-:Y:S01]  /*0f30*/  LOP3.LUT R20, R3, 0x10, R2, 0xfe, !PT ;  /* 0x0000001003147812 */ /* 0x000fe200078efe02 */
[----:B------:R-:W-:-:S04]  /*0f40*/  IMAD.HI R22, R19, 0x2aaaaaab, RZ ;  /* 0x2aaaaaab13167827 */ /* 0x000fc800078e02ff */
[----:B------:R-:W-:Y:S01]  /*0f50*/  IMAD.HI R21, R18, 0x2aaaaaab, RZ ;  /* 0x2aaaaaab12157827 */ /* 0x000fe200078e02ff */
[----:B------:R-:W-:Y:S01]  /*0f60*/  SHF.R.U32.HI R23, RZ, 0x1f, R22 ;  /* 0x0000001fff177819 */ /* 0x000fe20000011616 */
[----:B------:R-:W-:Y:S04]  /*0f70*/  LDS R4, [R17] ;  /* 0x0000000011047984 */ /* 0x000fe80000000800 */
[----:B------:R-:W-:Y:S04]  /*0f80*/  LDS R5, [R17+0x4] ;  /* 0x0000040011057984 */ /* 0x000fe80000000800 */
[----:B------:R-:W-:Y:S04]  /*0f90*/  LDS R6, [R17+0x8] ;  /* 0x0000080011067984 */ /* 0x000fe80000000800 */
[----:B------:R1:W2:Y:S04]  /*0fa0*/  LDS R7, [R17+0xc] ;  /* 0x00000c0011077984 */ /* 0x0002a80000000800 */
[----:B------:R-:W-:Y:S04]  /*0fb0*/  LDS R8, [R25+0x1000] ;  /* 0x0010000019087984 */ /* 0x000fe80000000800 */
[----:B------:R-:W-:Y:S04]  /*0fc0*/  LDS R9, [R25+0x1004] ;  /* 0x0010040019097984 */ /* 0x000fe80000000800 */
[----:B------:R-:W-:Y:S04]  /*0fd0*/  LDS R10, [R25+0x1008] ;  /* 0x00100800190a7984 */ /* 0x000fe80000000800 */
[----:B------:R-:W3:Y:S04]  /*0fe0*/  LDS R11, [R25+0x100c] ;  /* 0x00100c00190b7984 */ /* 0x000ee80000000800 */
[----:B------:R-:W-:Y:S04]  /*0ff0*/  LDS R12, [R27+0x2000] ;  /* 0x002000001b0c7984 */ /* 0x000fe80000000800 */
[----:B------:R-:W-:Y:S04]  /*1000*/  LDS R13, [R27+0x2004] ;  /* 0x002004001b0d7984 */ /* 0x000fe80000000800 */
[----:B------:R-:W-:Y:S04]  /*1010*/  LDS R14, [R27+0x2008] ;  /* 0x002008001b0e7984 */ /* 0x000fe80000000800 */
[----:B------:R4:W5:Y:S01]  /*1020*/  LDS R15, [R27+0x200c] ;  /* 0x00200c001b0f7984 */ /* 0x0009620000000800 */
[----:B------:R-:W-:Y:S01]  /*1030*/  IMAD.HI R24, R20, 0x2aaaaaab, RZ ;  /* 0x2aaaaaab14187827 */ /* 0x000fe200078e02ff */
[----:B-1----:R-:W-:-:S02]  /*1040*/  LOP3.LUT R17, R3, 0x30, R2, 0xfe, !PT ;  /* 0x0000003003117812 */ /* 0x002fc400078efe02 */
[----:B------:R-:W1:Y:S01]  /*1050*/  LDC.64 R2, c[0x0][0x238] ;  /* 0x00008e00ff027b82 */ /* 0x000e620000000a00 */
[----:B------:R-:W-:Y:S02]  /*1060*/  LEA.HI.SX32 R22, R22, R23, 0x1c ;  /* 0x0000001716167211 */ /* 0x000fe400078fe2ff */
[----:B------:R-:W-:Y:S02]  /*1070*/  SHF.R.U32.HI R26, RZ, 0x1f, R21 ;  /* 0x0000001fff1a7819 */ /* 0x000fe40000011615 */
[----:B------:R-:W-:Y:S02]  /*1080*/  SHF.R.U32.HI R23, RZ, 0x1f, R24 ;  /* 0x0000001fff177819 */ /* 0x000fe40000011618 */
[----:B------:R-:W-:Y:S02]  /*1090*/  ISETP.GE.AND P0, PT, R0, 0xc4, PT ;  /* 0x000000c40000780c */ /* 0x000fe40003f06270 */
[----:B------:R-:W-:Y:S02]  /*10a0*/  LEA.HI.SX32 R21, R21, R26, 0x1c ;  /* 0x0000001a15157211 */ /* 0x000fe400078fe2ff */
[----:B------:R-:W-:-:S02]  /*10b0*/  LEA.HI.SX32 R23, R24, R23, 0x1c ;  /* 0x0000001718177211 */ /* 0x000fc400078fe2ff */
[----:B------:R-:W-:Y:S01]  /*10c0*/  ISETP.LT.AND P1, PT, R19, 0x180, !P0 ;  /* 0x000001801300780c */ /* 0x000fe20004721270 */
[----:B------:R-:W-:Y:S02]  /*10d0*/  IMAD R19, R22, -0x60, R19 ;  /* 0xffffffa016137824 */ /* 0x000fe400078e0213 */
[----:B----4-:R-:W-:Y:S02]  /*10e0*/  IMAD R27, R21, -0x60, R18 ;  /* 0xffffffa0151b7824 */ /* 0x010fe400078e0212 */
[----:B------:R-:W-:Y:S01]  /*10f0*/  IMAD R25, R23, -0x60, R20 ;  /* 0xffffffa017197824 */ /* 0x000fe200078e0214 */
[----:B------:R-:W-:Y:S01]  /*1100*/  ISETP.LT.AND P3, PT, R18, 0x180, !P0 ;  /* 0x000001801200780c */ /* 0x000fe20004761270 */
[--C-:B------:R-:W-:Y:S01]  /*1110*/  IMAD R19, R19, 0xc4, R0.reuse ;  /* 0x000000c413137824 */ /* 0x100fe200078e0200 */
[----:B------:R-:W-:Y:S01]  /*1120*/  ISETP.LT.AND P2, PT, R20, 0x180, !P0 ;  /* 0x000001801400780c */ /* 0x000fe20004741270 */
[--C-:B------:R-:W-:Y:S01]  /*1130*/  IMAD R18, R27, 0xc4, R0.reuse ;  /* 0x000000c41b127824 */ /* 0x100fe200078e0200 */
[----:B------:R-:W-:Y:S01]  /*1140*/  LOP3.LUT R24, R16, 0xc00, RZ, 0xfc, !PT ;  /* 0x00000c0010187812 */ /* 0x000fe200078efcff */
[----:B------:R-:W-:Y:S01]  /*1150*/  IMAD R20, R25, 0xc4, R0 ;  /* 0x000000c419147824 */ /* 0x000fe200078e0200 */
[----:B------:R-:W-:Y:S01]  /*1160*/  ISETP.LT.AND P0, PT, R17, 0x180, !P0 ;  /* 0x000001801100780c */ /* 0x000fe20004701270 */
[----:B------:R-:W-:Y:S01]  /*1170*/  IMAD R25, R22, 0x7a80, R19 ;  /* 0x00007a8016197824 */ /* 0x000fe200078e0213 */
[----:B------:R-:W-:Y:S01]  /*1180*/  SHF.R.U32.HI R24, RZ, 0x4, R24 ;  /* 0x00000004ff187819 */ /* 0x000fe20000011618 */
[----:B------:R-:W-:-:S02]  /*1190*/  IMAD R19, R21, 0x7a80, R18 ;  /* 0x00007a8015137824 */ /* 0x000fc400078e0212 */
[----:B------:R-:W-:Y:S01]  /*11a0*/  IMAD R21, R23, 0x7a80, R20 ;  /* 0x00007a8017157824 */ /* 0x000fe200078e0214 */
[----:B------:R-:W-:Y:S01]  /*11b0*/  LOP3.LUT R24, R24, 0xfc, RZ, 0xc0, !PT ;  /* 0x000000fc18187812 */ /* 0x000fe200078ec0ff */
[----:B-1----:R-:W-:-:S04]  /*11c0*/  IMAD.WIDE R18, R19, 0x4, R2 ;  /* 0x0000000413127825 */ /* 0x002fc800078e0202 */
[----:B------:R-:W-:Y:S01]  /*11d0*/  IMAD.WIDE R20, R21, 0x4, R2 ;  /* 0x0000000415147825 */ /* 0x000fe200078e0202 */
[----:B------:R-:W-:-:S03]  /*11e0*/  IADD3 R27, R24, UR4, RZ ;  /* 0x00000004181b7c10 */ /* 0x000fc6000fffe0ff */
[----:B------:R-:W-:Y:S01]  /*11f0*/  IMAD.WIDE R22, R25, 0x4, R2 ;  /* 0x0000000419167825 */ /* 0x000fe200078e0202 */
[----:B--2---:R1:W-:Y:S04]  /*1200*/  @P3 STG.E.128 desc[UR6][R18.64], R4 ;  /* 0x0000000412003986 */ /* 0x0043e8000c101d06 */
[----:B---3--:R1:W-:Y:S01]  /*1210*/  @P2 STG.E.128 desc[UR6][R20.64], R8 ;  /* 0x0000000814002986 */ /* 0x0083e2000c101d06 */
[----:B------:R-:W-:-:S03]  /*1220*/  IMAD R27, R16, 0x4, R27 ;  /* 0x00000004101b7824 */ /* 0x000fc600078e021b */
[----:B-----5:R1:W-:Y:S01]  /*1230*/  @P1 STG.E.128 desc[UR6][R22.64], R12 ;  /* 0x0000000c16001986 */ /* 0x0203e2000c101d06 */
[----:B------:R-:W-:Y:S05]  /*1240*/  @!P0 EXIT ;  /* 0x000000000000894d */ /* 0x000fea0003800000 */
[----:B-1----:R-:W-:Y:S01]  /*1250*/  LDS R4, [R27+0x3000] ;  /* 0x003000001b047984 */ /* 0x002fe20000000800 */
[----:B------:R-:W-:-:S03]  /*1260*/  IMAD.HI R8, R17, 0x2aaaaaab, RZ ;  /* 0x2aaaaaab11087827 */ /* 0x000fc600078e02ff */
[----:B------:R-:W-:Y:S02]  /*1270*/  LDS R5, [R27+0x3004] ;  /* 0x003004001b057984 */ /* 0x000fe40000000800 */
[----:B------:R-:W-:Y:S02]  /*1280*/  SHF.R.U32.HI R9, RZ, 0x1f, R8 ;  /* 0x0000001fff097819 */ /* 0x000fe40000011608 */
[----:B------:R-:W-:Y:S02]  /*1290*/  LDS R6, [R27+0x3008] ;  /* 0x003008001b067984 */ /* 0x000fe40000000800 */
[----:B------:R-:W-:Y:S02]  /*12a0*/  LEA.HI.SX32 R8, R8, R9, 0x1c ;  /* 0x0000000908087211 */ /* 0x000fe400078fe2ff */
[----:B------:R-:W0:Y:S03]  /*12b0*/  LDS R7, [R27+0x300c] ;  /* 0x00300c001b077984 */ /* 0x000e260000000800 */
[----:B------:R-:W-:-:S04]  /*12c0*/  IMAD R17, R8, -0x60, R17 ;  /* 0xffffffa008117824 */ /* 0x000fc800078e0211 */
[----:B------:R-:W-:-:S04]  /*12d0*/  IMAD R17, R17, 0xc4, R0 ;  /* 0x000000c411117824 */ /* 0x000fc800078e0200 */
[----:B------:R-:W-:-:S04]  /*12e0*/  IMAD R17, R8, 0x7a80, R17 ;  /* 0x00007a8008117824 */ /* 0x000fc800078e0211 */
[----:B------:R-:W-:-:S05]  /*12f0*/  IMAD.WIDE R2, R17, 0x4, R2 ;  /* 0x0000000411027825 */ /* 0x000fca00078e0202 */
[----:B0-----:R-:W-:Y:S01]  /*1300*/  STG.E.128 desc[UR6][R2.64], R4 ;  /* 0x0000000402007986 */ /* 0x001fe2000c101d06 */
[----:B------:R-:W-:Y:S05]  /*1310*/  EXIT ;  /* 0x000000000000794d */ /* 0x000fea0003800000 */
.L_x_0:
[----:B------:R-:W-:-:S00]  /*1320*/  BRA `(.L_x_0) ;  /* 0xfffffffc00fc7947 */ /* 0x000fc0000383ffff */
[----:B------:R-:W-:-:S00]  /*1330*/  NOP ;  /* 0x0000000000007918 */ /* 0x000fc00000000000 */
        /* <DEDUP_REMOVED lines=12> */
.L_x_1:


//--------------------- .nv.global.init           --------------------------
	.section	.nv.global.init,"aw",@progbits
.nv.global.init:
	.type		_$_str,@object
	.size		_$_str,(_$_str_$_2 - _$_str)
_$_str:
        /*0000*/ 	.byte	0x5f, 0x5f, 0x43, 0x55, 0x44, 0x41, 0x5f, 0x46, 0x54, 0x5a, 0x00
	.type		_$_str_$_2,@object
	.size		_$_str_$_2,(.L_1 - _$_str_$_2)
_$_str_$_2:
        /*000b*/ 	.byte	0x5f, 0x5f, 0x43, 0x55, 0x44, 0x41, 0x5f, 0x50, 0x52, 0x45, 0x43, 0x5f, 0x53, 0x51, 0x52, 0x54
        /*001b*/ 	.byte	0x00
.L_1:


//--------------------- .nv.shared.triton_poi_fused__native_batch_norm_legit_no_training_relu_11 --------------------------
	.section	.nv.shared.triton_poi_fused__native_batch_norm_legit_no_training_relu_11,"aw",@nobits
	.sectionflags	@""
	.align	16
	.zero		1024


//--------------------- .nv.constant0.triton_poi_fused__native_batch_norm_legit_no_training_relu_11 --------------------------
	.section	.nv.constant0.triton_poi_fused__native_batch_norm_legit_no_training_relu_11,"a",@progbits
	.sectionflags	@""
	.align	4
.nv.constant0.triton_poi_fused__native_batch_norm_legit_no_training_relu_11:
	.zero		584
